//
// Generated by NVIDIA NVVM Compiler
//
// Compiler Build ID: CL-36424714
// Cuda compilation tools, release 13.0, V13.0.88
// Based on NVVM 20.0.0
//

.version 9.0
.target sm_100
.address_size 64

	// .globl	scale

.visible .entry scale(
	.param .u64 .ptr .align 1 scale_param_0,
	.param .u64 .ptr .align 1 scale_param_1,
	.param .f32 scale_param_2,
	.param .u32 scale_param_3
)
{
	.reg .pred 	%p<2>;
	.reg .b32 	%r<6>;
	.reg .b32 	%f<4>;
	.reg .b64 	%rd<5>;

	ld.param.u64 	%rd1, [scale_param_0];
	ld.param.f32 	%f1, [scale_param_2];
	ld.param.u32 	%r2, [scale_param_3];
	mov.u32 	%r3, %ntid.x;
	mov.u32 	%r4, %ctaid.x;
	mov.u32 	%r5, %tid.x;
	mad.lo.s32 	%r1, %r3, %r4, %r5;
	setp.ge.s32 	%p1, %r1, %r2;
	@%p1 bra 	$L__BB0_2;
	cvta.to.global.u64 	%rd2, %rd1;
	mul.wide.s32 	%rd3, %r1, 4;
	add.s64 	%rd4, %rd2, %rd3;
	ld.global.f32 	%f2, [%rd4];
	mul.f32 	%f3, %f1, %f2;
	st.global.f32 	[%rd4], %f3;
$L__BB0_2:
	ret;

}


// ===== COMPILED SASS (sm_100) =====

	.target	sm_100

	.elftype	@"ET_EXEC"


//--------------------- .note.nv.tkinfo           --------------------------
	.section	.note.nv.tkinfo,"",@"SHT_NOTE"
	.sectionflags	@"SHF_NOTE_NV_TKINFO"
	.tkinfo
        /*0018*/ 	.word	0x00000002
        /*0030*/ 	.string	""
        /*0030*/ 	.string	"ptxas"
        /*0030*/ 	.string	"Cuda compilation tools, release 13.0, V13.0.88"
        /*0030*/ 	.string	"Build cuda_13.0.r13.0/compiler.36424714_0"
        /*0030*/ 	.string	"-arch sm_100 -m 64 "



//--------------------- .note.nv.cuinfo           --------------------------
	.section	.note.nv.cuinfo,"",@"SHT_NOTE"
	.sectionflags	@"SHF_NOTE_NV_CUINFO"
        /*0018*/ 	.short	0x0002
        /*001a*/ 	.short	0x0064
        /*001c*/ 	.short	0x0082
	.zero		2


//--------------------- .nv.info                  --------------------------
	.section	.nv.info,"",@"SHT_CUDA_INFO"
	.align	4


	//----- nvinfo : EIATTR_REGCOUNT
	.align		4
        /*0000*/ 	.byte	0x04, 0x2f
        /*0002*/ 	.short	(.L_1 - .L_0)
	.align		4
.L_0:
        /*0004*/ 	.word	index@(scale)
        /*0008*/ 	.word	0x00000008


	//----- nvinfo : EIATTR_FRAME_SIZE
	.align		4
.L_1:
        /*000c*/ 	.byte	0x04, 0x11
        /*000e*/ 	.short	(.L_3 - .L_2)
	.align		4
.L_2:
        /*0010*/ 	.word	index@(scale)
        /*0014*/ 	.word	0x00000000


	//----- nvinfo : EIATTR_MIN_STACK_SIZE
	.align		4
.L_3:
        /*0018*/ 	.byte	0x04, 0x12
        /*001a*/ 	.short	(.L_5 - .L_4)
	.align		4
.L_4:
        /*001c*/ 	.word	index@(scale)
        /*0020*/ 	.word	0x00000000
.L_5:


//--------------------- .nv.compat                --------------------------
	.section	.nv.compat,"",@"SHT_CUDA_COMPAT_INFO"
	.align	4
        /*0000*/ 	.byte	0x02, 0x09, 0x00, 0x00, 0x02, 0x02, 0x01, 0x00, 0x02, 0x05, 0x05, 0x00, 0x03, 0x07, 0x01, 0x01
        /*0010*/ 	.byte	0x02, 0x03, 0x00, 0x00, 0x02, 0x06, 0x01, 0x00, 0x04, 0x0b, 0x08, 0x00, 0x09, 0x00, 0x00, 0x00
        /*0020*/ 	.byte	0x00, 0x00, 0x00, 0x00


//--------------------- .nv.info.scale            --------------------------
	.section	.nv.info.scale,"",@"SHT_CUDA_INFO"
	.sectionflags	@""
	.align	4


	//----- nvinfo : EIATTR_CUDA_API_VERSION
	.align		4
        /*0000*/ 	.byte	0x04, 0x37
        /*0002*/ 	.short	(.L_7 - .L_6)
.L_6:
        /*0004*/ 	.word	0x00000082


	//----- nvinfo : EIATTR_KPARAM_INFO
	.align		4
.L_7:
        /*0008*/ 	.byte	0x04, 0x17
        /*000a*/ 	.short	(.L_9 - .L_8)
.L_8:
        /*000c*/ 	.word	0x00000000
        /*0010*/ 	.short	0x0003
        /*0012*/ 	.short	0x0014
        /*0014*/ 	.byte	0x00, 0xf0, 0x11, 0x00


	//----- nvinfo : EIATTR_KPARAM_INFO
	.align		4
.L_9:
        /*0018*/ 	.byte	0x04, 0x17
        /*001a*/ 	.short	(.L_11 - .L_10)
.L_10:
        /*001c*/ 	.word	0x00000000
        /*0020*/ 	.short	0x0002
        /*0022*/ 	.short	0x0010
        /*0024*/ 	.byte	0x00, 0xf0, 0x11, 0x00


	//----- nvinfo : EIATTR_KPARAM_INFO
	.align		4
.L_11:
        /*0028*/ 	.byte	0x04, 0x17
        /*002a*/ 	.short	(.L_13 - .L_12)
.L_12:
        /*002c*/ 	.word	0x00000000
        /*0030*/ 	.short	0x0001
        /*0032*/ 	.short	0x0008
        /*0034*/ 	.byte	0x00, 0xf5, 0x21, 0x00


	//----- nvinfo : EIATTR_KPARAM_INFO
	.align		4
.L_13:
        /*0038*/ 	.byte	0x04, 0x17
        /*003a*/ 	.short	(.L_15 - .L_14)
.L_14:
        /*003c*/ 	.word	0x00000000
        /*0040*/ 	.short	0x0000
        /*0042*/ 	.short	0x0000
        /*0044*/ 	.byte	0x00, 0xf5, 0x21, 0x00


	//----- nvinfo : EIATTR_SPARSE_MMA_MASK
	.align		4
.L_15:
        /*0048*/ 	.byte	0x03, 0x50
        /*004a*/ 	.short	0x0000


	//----- nvinfo : EIATTR_MAXREG_COUNT
	.align		4
        /*004c*/ 	.byte	0x03, 0x1b
        /*004e*/ 	.short	0x00ff


	//----- nvinfo : EIATTR_MERCURY_ISA_VERSION
	.align		4
        /*0050*/ 	.byte	0x03, 0x5f
        /*0052*/ 	.short	0x0101


	//----- nvinfo : EIATTR_VRC_CTA_INIT_COUNT
	.align		4
        /*0054*/ 	.byte	0x02, 0x4a
	.zero		1
	.zero		1


	//----- nvinfo : EIATTR_EXIT_INSTR_OFFSETS
	.align		4
        /*0058*/ 	.byte	0x04, 0x1c
        /*005a*/ 	.short	(.L_17 - .L_16)


	//   ....[0]....
.L_16:
        /*005c*/ 	.word	0x00000070


	//   ....[1]....
        /*0060*/ 	.word	0x000000f0


	//----- nvinfo : EIATTR_CBANK_PARAM_SIZE
	.align		4
.L_17:
        /*0064*/ 	.byte	0x03, 0x19
        /*0066*/ 	.short	0x0018


	//----- nvinfo : EIATTR_PARAM_CBANK
	.align		4
        /*0068*/ 	.byte	0x04, 0x0a
        /*006a*/ 	.short	(.L_19 - .L_18)
	.align		4
.L_18:
        /*006c*/ 	.word	index@(.nv.constant0.scale)
        /*0070*/ 	.short	0x0380
        /*0072*/ 	.short	0x0018


	//----- nvinfo : EIATTR_SW_WAR
	.align		4
.L_19:
        /*0074*/ 	.byte	0x04, 0x36
        /*0076*/ 	.short	(.L_21 - .L_20)
.L_20:
        /*0078*/ 	.word	0x00000008
.L_21:


//--------------------- .nv.callgraph             --------------------------
	.section	.nv.callgraph,"",@"SHT_CUDA_CALLGRAPH"
	.align	4
	.sectionentsize	8
	.align		4
        /*0000*/ 	.word	0x00000000
	.align		4
        /*0004*/ 	.word	0xffffffff
	.align		4
        /*0008*/ 	.word	0x00000000
	.align		4
        /*000c*/ 	.word	0xfffffffe
	.align		4
        /*0010*/ 	.word	0x00000000
	.align		4
        /*0014*/ 	.word	0xfffffffd
	.align		4
        /*0018*/ 	.word	0x00000000
	.align		4
        /*001c*/ 	.word	0xfffffffc


//--------------------- .text.scale               --------------------------
	.section	.text.scale,"ax",@progbits
	.align	128
        .global         scale
        .type           scale,@function
        .size           scale,(.L_x_1 - scale)
        .other          scale,@"STO_CUDA_ENTRY STV_DEFAULT"
scale:
.text.scale:
[----:B------:R-:W-:Y:S01]  /*0000*/  LDC R1, c[0x0][0x37c] ;  /* 0x0000df00ff017b82 */ /* 0x000fe20000000800 */
[----:B------:R-:W0:Y:S01]  /*0010*/  S2R R5, SR_CTAID.X ;  /* 0x0000000000057919 */ /* 0x000e220000002500 */
[----:B------:R-:W0:Y:S01]  /*0020*/  LDCU UR4, c[0x0][0x360] ;  /* 0x00006c00ff0477ac */ /* 0x000e220008000800 */
[----:B------:R-:W0:Y:S01]  /*0030*/  S2R R0, SR_TID.X ;  /* 0x0000000000007919 */ /* 0x000e220000002100 */
[----:B------:R-:W1:Y:S01]  /*0040*/  LDCU UR5, c[0x0][0x394] ;  /* 0x00007280ff0577ac */ /* 0x000e620008000800 */
[----:B0-----:R-:W-:-:S05]  /*0050*/  IMAD R5, R5, UR4, R0 ;  /* 0x0000000405057c24 */ /* 0x001fca000f8e0200 */
[----:B-1----:R-:W-:-:S13]  /*0060*/  ISETP.GE.AND P0, PT, R5, UR5, PT ;  /* 0x0000000505007c0c */ /* 0x002fda000bf06270 */
[----:B------:R-:W-:Y:S05]  /*0070*/  @P0 EXIT ;  /* 0x000000000000094d */ /* 0x000fea0003800000 */
[----:B------:R-:W0:Y:S01]  /*0080*/  LDC.64 R2, c[0x0][0x380] ;  /* 0x0000e000ff027b82 */ /* 0x000e220000000a00 */
[----:B------:R-:W1:Y:S01]  /*0090*/  LDCU.64 UR4, c[0x0][0x358] ;  /* 0x00006b00ff0477ac */ /* 0x000e620008000a00 */
[----:B------:R-:W2:Y:S01]  /*00a0*/  LDCU UR6, c[0x0][0x390] ;  /* 0x00007200ff0677ac */ /* 0x000ea20008000800 */
[----:B0-----:R-:W-:-:S05]  /*00b0*/  IMAD.WIDE R2, R5, 0x4, R2 ;  /* 0x0000000405027825 */ /* 0x001fca00078e0202 */
[----:B-1----:R-:W2:Y:S02]  /*00c0*/  LDG.E R0, desc[UR4][R2.64] ;  /* 0x0000000402007981 */ /* 0x002ea4000c1e1900 */
[----:B--2---:R-:W-:-:S05]  /*00d0*/  FMUL R5, R0, UR6 ;  /* 0x0000000600057c20 */ /* 0x004fca0008400000 */
[----:B------:R-:W-:Y:S01]  /*00e0*/  STG.E desc[UR4][R2.64], R5 ;  /* 0x0000000502007986 */ /* 0x000fe2000c101904 */
[----:B------:R-:W-:Y:S05]  /*00f0*/  EXIT ;  /* 0x000000000000794d */ /* 0x000fea0003800000 */
.L_x_0:
[----:B------:R-:W-:-:S00]  /*0100*/  BRA `(.L_x_0) ;  /* 0xfffffffc00fc7947 */ /* 0x000fc0000383ffff */
[----:B------:R-:W-:-:S00]  /*0110*/  NOP ;  /* 0x0000000000007918 */ /* 0x000fc00000000000 */
        /* <DEDUP_REMOVED lines=14> */
.L_x_1:


//--------------------- .nv.shared.reserved.0     --------------------------
	.section	.nv.shared.reserved.0,"aw",@nobits
	.weak		__nv_reservedSMEM_offset_0_alias
	.size		__nv_reservedSMEM_offset_0_alias, 0, 64
	.other		__nv_reservedSMEM_offset_0_alias,@"STO_CUDA_RESERVED_SHARED STV_DEFAULT"
__nv_reservedSMEM_offset_0_alias:
	.zero		0
	.zero		64


//--------------------- .nv.constant0.scale       --------------------------
	.section	.nv.constant0.scale,"a",@progbits
	.sectionflags	@""
	.align	4
.nv.constant0.scale:
	.zero		920


//--------------------- SYMBOLS --------------------------

	.type		.nv.reservedSmem.offset0,@object
	.size		.nv.reservedSmem.offset0,0x4
